//
// Generated by NVIDIA NVVM Compiler
//
// Compiler Build ID: CL-36424714
// Cuda compilation tools, release 13.0, V13.0.88
// Based on NVVM 20.0.0
//

.version 9.0
.target sm_100
.address_size 64

	// .globl	_Z10fillMatrixPfm

.visible .entry _Z10fillMatrixPfm(
	.param .u64 .ptr .align 1 _Z10fillMatrixPfm_param_0,
	.param .u64 _Z10fillMatrixPfm_param_1
)
{
	.reg .pred 	%p<2>;
	.reg .b32 	%r<8>;
	.reg .b64 	%rd<8>;

	ld.param.u64 	%rd1, [_Z10fillMatrixPfm_param_0];
	ld.param.u64 	%rd2, [_Z10fillMatrixPfm_param_1];
	mov.u32 	%r2, %ctaid.x;
	mov.u32 	%r3, %ntid.x;
	mov.u32 	%r4, %tid.x;
	mad.lo.s32 	%r1, %r2, %r3, %r4;
	setp.gt.s32 	%p1, %r1, 4;
	@%p1 bra 	$L__BB0_2;
	cvta.to.global.u64 	%rd3, %rd1;
	mul.wide.s32 	%rd4, %r1, 4;
	add.s64 	%rd5, %rd3, %rd4;
	mov.b32 	%r5, 1065353216;
	st.global.u32 	[%rd5], %r5;
	add.s64 	%rd6, %rd5, %rd2;
	mov.b32 	%r6, 1077936128;
	st.global.u32 	[%rd6], %r6;
	add.s64 	%rd7, %rd6, %rd2;
	mov.b32 	%r7, 1084227584;
	st.global.u32 	[%rd7], %r7;
$L__BB0_2:
	ret;

}


// ===== COMPILED SASS (sm_100) =====

	.target	sm_100

	.elftype	@"ET_EXEC"


//--------------------- .note.nv.tkinfo           --------------------------
	.section	.note.nv.tkinfo,"",@"SHT_NOTE"
	.sectionflags	@"SHF_NOTE_NV_TKINFO"
	.tkinfo
        /*0018*/ 	.word	0x00000002
        /*0030*/ 	.string	""
        /*0030*/ 	.string	"ptxas"
        /*0030*/ 	.string	"Cuda compilation tools, release 13.0, V13.0.88"
        /*0030*/ 	.string	"Build cuda_13.0.r13.0/compiler.36424714_0"
        /*0030*/ 	.string	"-arch sm_100 -m 64 "



//--------------------- .note.nv.cuinfo           --------------------------
	.section	.note.nv.cuinfo,"",@"SHT_NOTE"
	.sectionflags	@"SHF_NOTE_NV_CUINFO"
        /*0018*/ 	.short	0x0002
        /*001a*/ 	.short	0x0064
        /*001c*/ 	.short	0x0082
	.zero		2


//--------------------- .nv.info                  --------------------------
	.section	.nv.info,"",@"SHT_CUDA_INFO"
	.align	4


	//----- nvinfo : EIATTR_REGCOUNT
	.align		4
        /*0000*/ 	.byte	0x04, 0x2f
        /*0002*/ 	.short	(.L_1 - .L_0)
	.align		4
.L_0:
        /*0004*/ 	.word	index@(_Z10fillMatrixPfm)
        /*0008*/ 	.word	0x00000010


	//----- nvinfo : EIATTR_FRAME_SIZE
	.align		4
.L_1:
        /*000c*/ 	.byte	0x04, 0x11
        /*000e*/ 	.short	(.L_3 - .L_2)
	.align		4
.L_2:
        /*0010*/ 	.word	index@(_Z10fillMatrixPfm)
        /*0014*/ 	.word	0x00000000


	//----- nvinfo : EIATTR_MIN_STACK_SIZE
	.align		4
.L_3:
        /*0018*/ 	.byte	0x04, 0x12
        /*001a*/ 	.short	(.L_5 - .L_4)
	.align		4
.L_4:
        /*001c*/ 	.word	index@(_Z10fillMatrixPfm)
        /*0020*/ 	.word	0x00000000
.L_5:


//--------------------- .nv.compat                --------------------------
	.section	.nv.compat,"",@"SHT_CUDA_COMPAT_INFO"
	.align	4
        /*0000*/ 	.byte	0x02, 0x09, 0x00, 0x00, 0x02, 0x02, 0x01, 0x00, 0x02, 0x05, 0x05, 0x00, 0x03, 0x07, 0x01, 0x01
        /*0010*/ 	.byte	0x02, 0x03, 0x00, 0x00, 0x02, 0x06, 0x01, 0x00, 0x04, 0x0b, 0x08, 0x00, 0x09, 0x00, 0x00, 0x00
        /*0020*/ 	.byte	0x00, 0x00, 0x00, 0x00


//--------------------- .nv.info._Z10fillMatrixPfm --------------------------
	.section	.nv.info._Z10fillMatrixPfm,"",@"SHT_CUDA_INFO"
	.sectionflags	@""
	.align	4


	//----- nvinfo : EIATTR_CUDA_API_VERSION
	.align		4
        /*0000*/ 	.byte	0x04, 0x37
        /*0002*/ 	.short	(.L_7 - .L_6)
.L_6:
        /*0004*/ 	.word	0x00000082


	//----- nvinfo : EIATTR_KPARAM_INFO
	.align		4
.L_7:
        /*0008*/ 	.byte	0x04, 0x17
        /*000a*/ 	.short	(.L_9 - .L_8)
.L_8:
        /*000c*/ 	.word	0x00000000
        /*0010*/ 	.short	0x0001
        /*0012*/ 	.short	0x0008
        /*0014*/ 	.byte	0x00, 0xf0, 0x21, 0x00


	//----- nvinfo : EIATTR_KPARAM_INFO
	.align		4
.L_9:
        /*0018*/ 	.byte	0x04, 0x17
        /*001a*/ 	.short	(.L_11 - .L_10)
.L_10:
        /*001c*/ 	.word	0x00000000
        /*0020*/ 	.short	0x0000
        /*0022*/ 	.short	0x0000
        /*0024*/ 	.byte	0x00, 0xf5, 0x21, 0x00


	//----- nvinfo : EIATTR_SPARSE_MMA_MASK
	.align		4
.L_11:
        /*0028*/ 	.byte	0x03, 0x50
        /*002a*/ 	.short	0x0000


	//----- nvinfo : EIATTR_MAXREG_COUNT
	.align		4
        /*002c*/ 	.byte	0x03, 0x1b
        /*002e*/ 	.short	0x00ff


	//----- nvinfo : EIATTR_MERCURY_ISA_VERSION
	.align		4
        /*0030*/ 	.byte	0x03, 0x5f
        /*0032*/ 	.short	0x0101


	//----- nvinfo : EIATTR_VRC_CTA_INIT_COUNT
	.align		4
        /*0034*/ 	.byte	0x02, 0x4a
	.zero		1
	.zero		1


	//----- nvinfo : EIATTR_EXIT_INSTR_OFFSETS
	.align		4
        /*0038*/ 	.byte	0x04, 0x1c
        /*003a*/ 	.short	(.L_13 - .L_12)


	//   ....[0]....
.L_12:
        /*003c*/ 	.word	0x00000060


	//   ....[1]....
        /*0040*/ 	.word	0x00000150


	//----- nvinfo : EIATTR_CBANK_PARAM_SIZE
	.align		4
.L_13:
        /*0044*/ 	.byte	0x03, 0x19
        /*0046*/ 	.short	0x0010


	//----- nvinfo : EIATTR_PARAM_CBANK
	.align		4
        /*0048*/ 	.byte	0x04, 0x0a
        /*004a*/ 	.short	(.L_15 - .L_14)
	.align		4
.L_14:
        /*004c*/ 	.word	index@(.nv.constant0._Z10fillMatrixPfm)
        /*0050*/ 	.short	0x0380
        /*0052*/ 	.short	0x0010


	//----- nvinfo : EIATTR_SW_WAR
	.align		4
.L_15:
        /*0054*/ 	.byte	0x04, 0x36
        /*0056*/ 	.short	(.L_17 - .L_16)
.L_16:
        /*0058*/ 	.word	0x00000008
.L_17:


//--------------------- .nv.callgraph             --------------------------
	.section	.nv.callgraph,"",@"SHT_CUDA_CALLGRAPH"
	.align	4
	.sectionentsize	8
	.align		4
        /*0000*/ 	.word	0x00000000
	.align		4
        /*0004*/ 	.word	0xffffffff
	.align		4
        /*0008*/ 	.word	0x00000000
	.align		4
        /*000c*/ 	.word	0xfffffffe
	.align		4
        /*0010*/ 	.word	0x00000000
	.align		4
        /*0014*/ 	.word	0xfffffffd
	.align		4
        /*0018*/ 	.word	0x00000000
	.align		4
        /*001c*/ 	.word	0xfffffffc


//--------------------- .text._Z10fillMatrixPfm   --------------------------
	.section	.text._Z10fillMatrixPfm,"ax",@progbits
	.align	128
        .global         _Z10fillMatrixPfm
        .type           _Z10fillMatrixPfm,@function
        .size           _Z10fillMatrixPfm,(.L_x_1 - _Z10fillMatrixPfm)
        .other          _Z10fillMatrixPfm,@"STO_CUDA_ENTRY STV_DEFAULT"
_Z10fillMatrixPfm:
.text._Z10fillMatrixPfm:
[----:B------:R-:W-:Y:S01]  /*0000*/  LDC R1, c[0x0][0x37c] ;  /* 0x0000df00ff017b82 */ /* 0x000fe20000000800 */
[----:B------:R-:W0:Y:S07]  /*0010*/  S2R R0, SR_TID.X ;  /* 0x0000000000007919 */ /* 0x000e2e0000002100 */
[----:B------:R-:W0:Y:S08]  /*0020*/  S2UR UR4, SR_CTAID.X ;  /* 0x00000000000479c3 */ /* 0x000e300000002500 */
[----:B------:R-:W0:Y:S02]  /*0030*/  LDC R5, c[0x0][0x360] ;  /* 0x0000d800ff057b82 */ /* 0x000e240000000800 */
[----:B0-----:R-:W-:-:S05]  /*0040*/  IMAD R5, R5, UR4, R0 ;  /* 0x0000000405057c24 */ /* 0x001fca000f8e0200 */
[----:B------:R-:W-:-:S13]  /*0050*/  ISETP.GT.AND P0, PT, R5, 0x4, PT ;  /* 0x000000040500780c */ /* 0x000fda0003f04270 */
[----:B------:R-:W-:Y:S05]  /*0060*/  @P0 EXIT ;  /* 0x000000000000094d */ /* 0x000fea0003800000 */
[----:B------:R-:W0:Y:S01]  /*0070*/  LDC.64 R2, c[0x0][0x380] ;  /* 0x0000e000ff027b82 */ /* 0x000e220000000a00 */
[----:B------:R-:W1:Y:S01]  /*0080*/  LDCU.64 UR6, c[0x0][0x388] ;  /* 0x00007100ff0677ac */ /* 0x000e620008000a00 */
[----:B------:R-:W-:Y:S02]  /*0090*/  IMAD.MOV.U32 R9, RZ, RZ, 0x3f800000 ;  /* 0x3f800000ff097424 */ /* 0x000fe400078e00ff */
[----:B------:R-:W-:Y:S01]  /*00a0*/  IMAD.MOV.U32 R11, RZ, RZ, 0x40400000 ;  /* 0x40400000ff0b7424 */ /* 0x000fe200078e00ff */
[----:B------:R-:W2:Y:S01]  /*00b0*/  LDCU.64 UR4, c[0x0][0x358] ;  /* 0x00006b00ff0477ac */ /* 0x000ea20008000a00 */
[----:B------:R-:W-:Y:S02]  /*00c0*/  IMAD.MOV.U32 R13, RZ, RZ, 0x40a00000 ;  /* 0x40a00000ff0d7424 */ /* 0x000fe400078e00ff */
[----:B0-----:R-:W-:-:S03]  /*00d0*/  IMAD.WIDE R2, R5, 0x4, R2 ;  /* 0x0000000405027825 */ /* 0x001fc600078e0202 */
[----:B-1----:R-:W-:Y:S02]  /*00e0*/  IADD3 R4, P0, PT, R2, UR6, RZ ;  /* 0x0000000602047c10 */ /* 0x002fe4000ff1e0ff */
[----:B--2---:R-:W-:Y:S02]  /*00f0*/  STG.E desc[UR4][R2.64], R9 ;  /* 0x0000000902007986 */ /* 0x004fe4000c101904 */
[----:B------:R-:W-:Y:S02]  /*0100*/  IADD3.X R5, PT, PT, R3, UR7, RZ, P0, !PT ;  /* 0x0000000703057c10 */ /* 0x000fe400087fe4ff */
[----:B------:R-:W-:-:S03]  /*0110*/  IADD3 R6, P0, PT, R4, UR6, RZ ;  /* 0x0000000604067c10 */ /* 0x000fc6000ff1e0ff */
[----:B------:R-:W-:Y:S01]  /*0120*/  STG.E desc[UR4][R4.64], R11 ;  /* 0x0000000b04007986 */ /* 0x000fe2000c101904 */
[----:B------:R-:W-:-:S05]  /*0130*/  IADD3.X R7, PT, PT, R5, UR7, RZ, P0, !PT ;  /* 0x0000000705077c10 */ /* 0x000fca00087fe4ff */
[----:B------:R-:W-:Y:S01]  /*0140*/  STG.E desc[UR4][R6.64], R13 ;  /* 0x0000000d06007986 */ /* 0x000fe2000c101904 */
[----:B------:R-:W-:Y:S05]  /*0150*/  EXIT ;  /* 0x000000000000794d */ /* 0x000fea0003800000 */
.L_x_0:
[----:B------:R-:W-:-:S00]  /*0160*/  BRA `(.L_x_0) ;  /* 0xfffffffc00fc7947 */ /* 0x000fc0000383ffff */
[----:B------:R-:W-:-:S00]  /*0170*/  NOP ;  /* 0x0000000000007918 */ /* 0x000fc00000000000 */
        /* <DEDUP_REMOVED lines=8> */
.L_x_1:


//--------------------- .nv.shared.reserved.0     --------------------------
	.section	.nv.shared.reserved.0,"aw",@nobits
	.weak		__nv_reservedSMEM_offset_0_alias
	.size		__nv_reservedSMEM_offset_0_alias, 0, 64
	.other		__nv_reservedSMEM_offset_0_alias,@"STO_CUDA_RESERVED_SHARED STV_DEFAULT"
__nv_reservedSMEM_offset_0_alias:
	.zero		0
	.zero		64


//--------------------- .nv.constant0._Z10fillMatrixPfm --------------------------
	.section	.nv.constant0._Z10fillMatrixPfm,"a",@progbits
	.sectionflags	@""
	.align	4
.nv.constant0._Z10fillMatrixPfm:
	.zero		912


//--------------------- SYMBOLS --------------------------

	.type		.nv.reservedSmem.offset0,@object
	.size		.nv.reservedSmem.offset0,0x4
